	.headerflags	@"EF_CUDA_TEXMODE_UNIFIED EF_CUDA_64BIT_ADDRESS EF_CUDA_ACCELERATORS EF_CUDA_SM90 EF_CUDA_VIRTUAL_SM(EF_CUDA_SM90)"
	.elftype	@"ET_EXEC"


//--------------------- .nv.info                  --------------------------
	.section	.nv.info,"",@"SHT_CUDA_INFO"
	.align	4


	//----- nvinfo : EIATTR_REGCOUNT
	.align		4
        /*0000*/ 	.byte	0x04, 0x2f
        /*0002*/ 	.short	(.L_2 - .L_1)
	.align		4
.L_1:
        /*0004*/ 	.word	index@(triton_red_fused_convolution_native_group_norm_2)
        /*0008*/ 	.word	0x0000002f


	//----- nvinfo : EIATTR_MIN_STACK_SIZE
	.align		4
.L_2:
        /*000c*/ 	.byte	0x04, 0x12
        /*000e*/ 	.short	(.L_4 - .L_3)
	.align		4
.L_3:
        /*0010*/ 	.word	index@(triton_red_fused_convolution_native_group_norm_2)
        /*0014*/ 	.word	0x00000000


	//----- nvinfo : EIATTR_FRAME_SIZE
	.align		4
.L_4:
        /*0018*/ 	.byte	0x04, 0x11
        /*001a*/ 	.short	(.L_6 - .L_5)
	.align		4
.L_5:
        /*001c*/ 	.word	index@(triton_red_fused_convolution_native_group_norm_2)
        /*0020*/ 	.word	0x00000000


	//----- nvinfo : EIATTR_MIN_STACK_SIZE
	.align		4
.L_6:
        /*0024*/ 	.byte	0x04, 0x12
        /*0026*/ 	.short	(.L_8 - .L_7)
	.align		4
.L_7:
        /*0028*/ 	.word	index@(triton_red_fused_convolution_native_group_norm_2)
        /*002c*/ 	.word	0x00000000
.L_8:


//--------------------- .nv.info.triton_red_fused_convolution_native_group_norm_2 --------------------------
	.section	.nv.info.triton_red_fused_convolution_native_group_norm_2,"",@"SHT_CUDA_INFO"
	.sectionflags	@""
	.align	4


	//----- nvinfo : EIATTR_CUDA_API_VERSION
	.align		4
        /*0000*/ 	.byte	0x04, 0x37
        /*0002*/ 	.short	(.L_10 - .L_9)
.L_9:
        /*0004*/ 	.word	0x0000007c


	//----- nvinfo : EIATTR_KPARAM_INFO
	.align		4
.L_10:
        /*0008*/ 	.byte	0x04, 0x17
        /*000a*/ 	.short	(.L_12 - .L_11)
.L_11:
        /*000c*/ 	.word	0x00000000
        /*0010*/ 	.short	0x0005
        /*0012*/ 	.short	0x0024
        /*0014*/ 	.byte	0x00, 0xf0, 0x11, 0x00


	//----- nvinfo : EIATTR_KPARAM_INFO
	.align		4
.L_12:
        /*0018*/ 	.byte	0x04, 0x17
        /*001a*/ 	.short	(.L_14 - .L_13)
.L_13:
        /*001c*/ 	.word	0x00000000
        /*0020*/ 	.short	0x0004
        /*0022*/ 	.short	0x0020
        /*0024*/ 	.byte	0x00, 0xf0, 0x11, 0x00


	//----- nvinfo : EIATTR_KPARAM_INFO
	.align		4
.L_14:
        /*0028*/ 	.byte	0x04, 0x17
        /*002a*/ 	.short	(.L_16 - .L_15)
.L_15:
        /*002c*/ 	.word	0x00000000
        /*0030*/ 	.short	0x0003
        /*0032*/ 	.short	0x0018
        /*0034*/ 	.byte	0x00, 0xf4, 0x21, 0x00


	//----- nvinfo : EIATTR_KPARAM_INFO
	.align		4
.L_16:
        /*0038*/ 	.byte	0x04, 0x17
        /*003a*/ 	.short	(.L_18 - .L_17)
.L_17:
        /*003c*/ 	.word	0x00000000
        /*0040*/ 	.short	0x0002
        /*0042*/ 	.short	0x0010
        /*0044*/ 	.byte	0x00, 0xf4, 0x21, 0x00


	//----- nvinfo : EIATTR_KPARAM_INFO
	.align		4
.L_18:
        /*0048*/ 	.byte	0x04, 0x17
        /*004a*/ 	.short	(.L_20 - .L_19)
.L_19:
        /*004c*/ 	.word	0x00000000
        /*0050*/ 	.short	0x0001
        /*0052*/ 	.short	0x0008
        /*0054*/ 	.byte	0x00, 0xf4, 0x21, 0x00


	//----- nvinfo : EIATTR_KPARAM_INFO
	.align		4
.L_20:
        /*0058*/ 	.byte	0x04, 0x17
        /*005a*/ 	.short	(.L_22 - .L_21)
.L_21:
        /*005c*/ 	.word	0x00000000
        /*0060*/ 	.short	0x0000
        /*0062*/ 	.short	0x0000
        /*0064*/ 	.byte	0x00, 0xf4, 0x21, 0x00


	//----- nvinfo : EIATTR_SPARSE_MMA_MASK
	.align		4
.L_22:
        /*0068*/ 	.byte	0x03, 0x50
        /*006a*/ 	.short	0x0000


	//----- nvinfo : EIATTR_MAXREG_COUNT
	.align		4
        /*006c*/ 	.byte	0x03, 0x1b
        /*006e*/ 	.short	0x0080


	//----- nvinfo : EIATTR_COOP_GROUP_MASK_REGIDS
	.align		4
        /*0070*/ 	.byte	0x04, 0x29
        /*0072*/ 	.short	(.L_24 - .L_23)


	//   ....[0]....
.L_23:
        /*0074*/ 	.word	0xffffffff


	//   ....[1]....
        /*0078*/ 	.word	0xffffffff


	//   ....[2]....
        /*007c*/ 	.word	0xffffffff


	//   ....[3]....
        /*0080*/ 	.word	0xffffffff


	//   ....[4]....
        /*0084*/ 	.word	0xffffffff


	//   ....[5]....
        /*0088*/ 	.word	0xffffffff


	//   ....[6]....
        /*008c*/ 	.word	0xffffffff


	//   ....[7]....
        /*0090*/ 	.word	0xffffffff


	//   ....[8]....
        /*0094*/ 	.word	0xffffffff


	//   ....[9]....
        /*0098*/ 	.word	0xffffffff


	//   ....[10]....
        /*009c*/ 	.word	0xffffffff


	//   ....[11]....
        /*00a0*/ 	.word	0xffffffff


	//   ....[12]....
        /*00a4*/ 	.word	0xffffffff


	//   ....[13]....
        /*00a8*/ 	.word	0xffffffff


	//   ....[14]....
        /*00ac*/ 	.word	0xffffffff


	//   ....[15]....
        /*00b0*/ 	.word	0xffffffff


	//   ....[16]....
        /*00b4*/ 	.word	0xffffffff


	//   ....[17]....
        /*00b8*/ 	.word	0xffffffff


	//   ....[18]....
        /*00bc*/ 	.word	0xffffffff


	//   ....[19]....
        /*00c0*/ 	.word	0xffffffff


	//   ....[20]....
        /*00c4*/ 	.word	0xffffffff


	//   ....[21]....
        /*00c8*/ 	.word	0xffffffff


	//----- nvinfo : EIATTR_COOP_GROUP_INSTR_OFFSETS
	.align		4
.L_24:
        /*00cc*/ 	.byte	0x04, 0x28
        /*00ce*/ 	.short	(.L_26 - .L_25)


	//   ....[0]....
.L_25:
        /*00d0*/ 	.word	0x00000eb0


	//   ....[1]....
        /*00d4*/ 	.word	0x00000f50


	//   ....[2]....
        /*00d8*/ 	.word	0x00001080


	//   ....[3]....
        /*00dc*/ 	.word	0x000010b0


	//   ....[4]....
        /*00e0*/ 	.word	0x00001170


	//   ....[5]....
        /*00e4*/ 	.word	0x000011b0


	//   ....[6]....
        /*00e8*/ 	.word	0x000012b0


	//   ....[7]....
        /*00ec*/ 	.word	0x000012e0


	//   ....[8]....
        /*00f0*/ 	.word	0x000013c0


	//   ....[9]....
        /*00f4*/ 	.word	0x00001410


	//   ....[10]....
        /*00f8*/ 	.word	0x00001580


	//   ....[11]....
        /*00fc*/ 	.word	0x00001590


	//   ....[12]....
        /*0100*/ 	.word	0x000015d0


	//   ....[13]....
        /*0104*/ 	.word	0x00001610


	//   ....[14]....
        /*0108*/ 	.word	0x000016a0


	//   ....[15]....
        /*010c*/ 	.word	0x00001780


	//   ....[16]....
        /*0110*/ 	.word	0x000017a0


	//   ....[17]....
        /*0114*/ 	.word	0x00001800


	//   ....[18]....
        /*0118*/ 	.word	0x000018c0


	//   ....[19]....
        /*011c*/ 	.word	0x00001900


	//   ....[20]....
        /*0120*/ 	.word	0x000019d0


	//   ....[21]....
        /*0124*/ 	.word	0x00001a40


	//----- nvinfo : EIATTR_EXIT_INSTR_OFFSETS
	.align		4
.L_26:
        /*0128*/ 	.byte	0x04, 0x1c
        /*012a*/ 	.short	(.L_28 - .L_27)


	//   ....[0]....
.L_27:
        /*012c*/ 	.word	0x00001bc0


	//   ....[1]....
        /*0130*/ 	.word	0x00001c00


	//----- nvinfo : EIATTR_REQNTID
	.align		4
.L_28:
        /*0134*/ 	.byte	0x04, 0x10
        /*0136*/ 	.short	(.L_30 - .L_29)
.L_29:
        /*0138*/ 	.word	0x00000200
        /*013c*/ 	.word	0x00000001
        /*0140*/ 	.word	0x00000001


	//----- nvinfo : EIATTR_CBANK_PARAM_SIZE
	.align		4
.L_30:
        /*0144*/ 	.byte	0x03, 0x19
        /*0146*/ 	.short	0x0028


	//----- nvinfo : EIATTR_PARAM_CBANK
	.align		4
        /*0148*/ 	.byte	0x04, 0x0a
        /*014a*/ 	.short	(.L_32 - .L_31)
	.align		4
.L_31:
        /*014c*/ 	.word	index@(.nv.constant0.triton_red_fused_convolution_native_group_norm_2)
        /*0150*/ 	.short	0x0210
        /*0152*/ 	.short	0x0028


	//----- nvinfo : EIATTR_SW_WAR
	.align		4
.L_32:
        /*0154*/ 	.byte	0x04, 0x36
        /*0156*/ 	.short	(.L_34 - .L_33)
.L_33:
        /*0158*/ 	.word	0x00000008
.L_34:


//--------------------- .nv.callgraph             --------------------------
	.section	.nv.callgraph,"",@"SHT_CUDA_CALLGRAPH"
	.align	4
	.sectionentsize	8
	.align		4
        /*0000*/ 	.word	0x00000000
	.align		4
        /*0004*/ 	.word	0xffffffff
	.align		4
        /*0008*/ 	.word	0x00000000
	.align		4
        /*000c*/ 	.word	0xfffffffe
	.align		4
        /*0010*/ 	.word	0x00000000
	.align		4
        /*0014*/ 	.word	0xfffffffd
	.align		4
        /*0018*/ 	.word	0x00000000
	.align		4
        /*001c*/ 	.word	0xfffffffc


//--------------------- .nv.constant4             --------------------------
	.section	.nv.constant4,"a",@progbits
	.align	8
	.align		8
.nv.constant4:
        /*0000*/ 	.dword	_$_str


//--------------------- .text.triton_red_fused_convolution_native_group_norm_2 --------------------------
	.section	.text.triton_red_fused_convolution_native_group_norm_2,"ax",@progbits
	.sectionflags	@"SHF_BARRIERS=1"
	.align	128
        .global         triton_red_fused_convolution_native_group_norm_2
        .type           triton_red_fused_convolution_native_group_norm_2,@function
        .size           triton_red_fused_convolution_native_group_norm_2,(.L_x_3 - triton_red_fused_convolution_native_group_norm_2)
        .other          triton_red_fused_convolution_native_group_norm_2,@"STO_CUDA_ENTRY STV_DEFAULT"
triton_red_fused_convolution_native_group_norm_2:
.text.triton_red_fused_convolution_native_group_norm_2:
[----:B------:R-:W0:Y:S02]  /*0000*/  LDC R1, c[0x0][0x28] ;  /* 0x00000a00ff017b82 */ /* 0x000e240000000800 */
[----:B------:R-:W1:Y:S01]  /*0010*/  S2R R23, SR_TID.X ;  /* 0x0000000000177919 */ /* 0x000e620000002100 */
[----:B------:R-:W2:Y:S01]  /*0020*/  LDC.64 R2, c[0x0][0x210] ;  /* 0x00008400ff027b82 */ /* 0x000ea20000000a00 */
[----:B------:R-:W-:Y:S01]  /*0030*/  UMOV UR4, 0x400 ;  /* 0x0000040000047882 */ /* 0x000fe20000000000 */
[----:B------:R-:W-:Y:S01]  /*0040*/  CS2R R18, SRZ ;  /* 0x0000000000127805 */ /* 0x000fe2000001ff00 */
[----:B------:R-:W3:Y:S01]  /*0050*/  S2R R0, SR_CTAID.X ;  /* 0x0000000000007919 */ /* 0x000ee20000002500 */
[----:B------:R-:W-:Y:S02]  /*0060*/  CS2R R8, SRZ ;  /* 0x0000000000087805 */ /* 0x000fe4000001ff00 */
[----:B------:R-:W-:Y:S02]  /*0070*/  CS2R R10, SRZ ;  /* 0x00000000000a7805 */ /* 0x000fe4000001ff00 */
[----:B------:R-:W-:Y:S02]  /*0080*/  CS2R R12, SRZ ;  /* 0x00000000000c7805 */ /* 0x000fe4000001ff00 */
[----:B------:R-:W-:Y:S01]  /*0090*/  CS2R R14, SRZ ;  /* 0x00000000000e7805 */ /* 0x000fe2000001ff00 */
[----:B------:R-:W4:Y:S01]  /*00a0*/  S2UR UR5, SR_CgaCtaId ;  /* 0x00000000000579c3 */ /* 0x000f220000008800 */
[----:B------:R-:W-:-:S02]  /*00b0*/  CS2R R16, SRZ ;  /* 0x0000000000107805 */ /* 0x000fc4000001ff00 */
[----:B------:R-:W-:Y:S01]  /*00c0*/  CS2R R20, SRZ ;  /* 0x0000000000147805 */ /* 0x000fe2000001ff00 */
[----:B------:R-:W-:Y:S01]  /*00d0*/  ULDC.64 UR8, c[0x0][0x208] ;  /* 0x0000820000087ab9 */ /* 0x000fe20000000a00 */
[C---:B-1----:R-:W-:Y:S01]  /*00e0*/  SHF.L.U32 R4, R23.reuse, 0x2, RZ ;  /* 0x0000000217047819 */ /* 0x042fe200000006ff */
[----:B----4-:R-:W-:Y:S01]  /*00f0*/  UPRMT UR4, UR5, 0x654, UR4 ;  /* 0x0000065405047896 */ /* 0x010fe20008000004 */
[----:B------:R-:W-:Y:S02]  /*0100*/  LOP3.LUT R23, R23, 0x1ff, RZ, 0xc0, !PT ;  /* 0x000001ff17177812 */ /* 0x000fe400078ec0ff */
[----:B------:R-:W-:Y:S02]  /*0110*/  LOP3.LUT R25, R4, 0x7fc, RZ, 0xc0, !PT ;  /* 0x000007fc04197812 */ /* 0x000fe400078ec0ff */
[C---:B---3--:R-:W-:Y:S02]  /*0120*/  ISETP.GE.AND P0, PT, R0.reuse, 0x800, PT ;  /* 0x000008000000780c */ /* 0x048fe40003f06270 */
[----:B------:R-:W-:-:S02]  /*0130*/  LEA R5, R0, R25, 0x11 ;  /* 0x0000001900057211 */ /* 0x000fc400078e88ff */
[----:B------:R-:W-:Y:S02]  /*0140*/  LEA R22, R23, UR4, 0x3 ;  /* 0x0000000417167c11 */ /* 0x000fe4000f8e18ff */
[----:B------:R-:W-:Y:S01]  /*0150*/  LEA R24, R25, UR4, 0x3 ;  /* 0x0000000419187c11 */ /* 0x000fe2000f8e18ff */
[----:B--2---:R-:W-:Y:S01]  /*0160*/  IMAD.WIDE R2, R5, 0x4, R2 ;  /* 0x0000000405027825 */ /* 0x004fe200078e0202 */
[----:B------:R-:W-:Y:S02]  /*0170*/  LEA R23, R23, UR4, 0x2 ;  /* 0x0000000417177c11 */ /* 0x000fe4000f8e10ff */
[----:B------:R-:W-:Y:S02]  /*0180*/  LEA R25, R25, UR4, 0x2 ;  /* 0x0000000419197c11 */ /* 0x000fe4000f8e10ff */
[----:B------:R-:W-:Y:S02]  /*0190*/  MOV R44, R3 ;  /* 0x00000003002c7202 */ /* 0x000fe40000000f00 */
[----:B------:R-:W-:-:S02]  /*01a0*/  SHF.R.S32.HI R3, RZ, 0x1f, R0 ;  /* 0x0000001fff037819 */ /* 0x000fc40000011400 */
[----:B------:R-:W-:Y:S02]  /*01b0*/  MOV R43, R2 ;  /* 0x00000002002b7202 */ /* 0x000fe40000000f00 */
[----:B------:R-:W-:-:S04]  /*01c0*/  LEA.HI R3, R3, R0, RZ, 0x3 ;  /* 0x0000000003037211 */ /* 0x000fc800078f18ff */
[----:B------:R-:W-:-:S04]  /*01d0*/  LOP3.LUT R3, R3, 0x7fffff8, RZ, 0xc0, !PT ;  /* 0x07fffff803037812 */ /* 0x000fc800078ec0ff */
[----:B------:R-:W-:-:S04]  /*01e0*/  IADD3 R3, -R3, R0, RZ ;  /* 0x0000000003037210 */ /* 0x000fc80007ffe1ff */
[----:B------:R-:W-:-:S07]  /*01f0*/  SHF.L.U32 R27, R3, 0x5, RZ ;  /* 0x00000005031b7819 */ /* 0x000fce00000006ff */
.L_x_1:
[----:B0-----:R-:W-:Y:S02]  /*0200*/  CS2R R4, SRZ ;  /* 0x0000000000047805 */ /* 0x001fe4000001ff00 */
[----:B------:R-:W-:Y:S02]  /*0210*/  CS2R R6, SRZ ;  /* 0x0000000000067805 */ /* 0x000fe4000001ff00 */
[----:B------:R-:W-:Y:S01]  /*0220*/  MOV R2, R43 ;  /* 0x0000002b00027202 */ /* 0x000fe20000000f00 */
[----:B------:R-:W0:Y:S01]  /*0230*/  LDC.64 R28, c[0x0][0x220] ;  /* 0x00008800ff1c7b82 */ /* 0x000e220000000a00 */
[----:B------:R-:W-:-:S05]  /*0240*/  MOV R3, R44 ;  /* 0x0000002c00037202 */ /* 0x000fca0000000f00 */
[----:B------:R-:W2:Y:S01]  /*0250*/  @!P0 LDG.E.EF.128 R4, desc[UR8][R2.64] ;  /* 0x0000000802048981 */ /* 0x000ea2000c0e1d00 */
[----:B------:R-:W-:-:S05]  /*0260*/  LEA.HI R35, R18, R27, RZ, 0x14 ;  /* 0x0000001b12237211 */ /* 0x000fca00078fa0ff */
[----:B0-----:R-:W-:Y:S01]  /*0270*/  IMAD.WIDE R28, R35, 0x4, R28 ;  /* 0x00000004231c7825 */ /* 0x001fe200078e021c */
[----:B------:R-:W-:Y:S01]  /*0280*/  CS2R R34, SRZ ;  /* 0x0000000000227805 */ /* 0x000fe2000001ff00 */
[----:B------:R-:W-:Y:S01]  /*0290*/  BAR.SYNC.DEFER_BLOCKING 0x0 ;  /* 0x0000000000007b1d */ /* 0x000fe20000010000 */
[----:B--2---:R-:W-:Y:S01]  /*02a0*/  SEL R31, R4, RZ, !P0 ;  /* 0x000000ff041f7207 */ /* 0x004fe20004000000 */
[----:B------:R-:W-:Y:S01]  /*02b0*/  HFMA2.MMA R4, -RZ, RZ, 0, 0 ;  /* 0x00000000ff047435 */ /* 0x000fe200000001ff */
[----:B------:R-:W-:Y:S02]  /*02c0*/  SEL R5, R5, RZ, !P0 ;  /* 0x000000ff05057207 */ /* 0x000fe40004000000 */
[----:B------:R-:W-:Y:S01]  /*02d0*/  SEL R33, R6, RZ, !P0 ;  /* 0x000000ff06217207 */ /* 0x000fe20004000000 */
[----:B------:R-:W-:Y:S01]  /*02e0*/  STS [R24], R31 ;  /* 0x0000001f18007388 */ /* 0x000fe20000000800 */
[----:B------:R-:W-:Y:S02]  /*02f0*/  SEL R7, R7, RZ, !P0 ;  /* 0x000000ff07077207 */ /* 0x000fe40004000000 */
[----:B------:R-:W-:Y:S01]  /*0300*/  MOV R6, RZ ;  /* 0x000000ff00067202 */ /* 0x000fe20000000f00 */
[----:B------:R0:W-:Y:S04]  /*0310*/  STS [R24+0x8], R5 ;  /* 0x0000080518007388 */ /* 0x0001e80000000800 */
[----:B------:R-:W-:Y:S04]  /*0320*/  STS [R24+0x10], R33 ;  /* 0x0000102118007388 */ /* 0x000fe80000000800 */
[----:B------:R1:W-:Y:S01]  /*0330*/  STS [R24+0x18], R7 ;  /* 0x0000180718007388 */ /* 0x0003e20000000800 */
[----:B------:R-:W-:Y:S06]  /*0340*/  BAR.SYNC.DEFER_BLOCKING 0x0 ;  /* 0x0000000000007b1d */ /* 0x000fec0000010000 */
[----:B------:R-:W0:Y:S04]  /*0350*/  @!P0 LDG.E.EL R4, desc[UR8][R28.64] ;  /* 0x000000081c048981 */ /* 0x000e28000c2e1900 */
[----:B------:R-:W1:Y:S04]  /*0360*/  @!P0 LDG.E.EL R6, desc[UR8][R28.64] ;  /* 0x000000081c068981 */ /* 0x000e68000c2e1900 */
[----:B------:R-:W2:Y:S04]  /*0370*/  @!P0 LDG.E.EL R34, desc[UR8][R28.64] ;  /* 0x000000081c228981 */ /* 0x000ea8000c2e1900 */
[----:B------:R3:W4:Y:S01]  /*0380*/  @!P0 LDG.E.EL R35, desc[UR8][R28.64] ;  /* 0x000000081c238981 */ /* 0x000722000c2e1900 */
[----:B------:R-:W-:Y:S01]  /*0390*/  ISETP.NE.U32.AND P1, PT, R18, RZ, PT ;  /* 0x000000ff1200720c */ /* 0x000fe20003f25070 */
[----:B------:R-:W-:Y:S01]  /*03a0*/  HFMA2.MMA R39, -RZ, RZ, 0, 0 ;  /* 0x00000000ff277435 */ /* 0x000fe200000001ff */
[----:B------:R-:W-:Y:S01]  /*03b0*/  CS2R R40, SRZ ;  /* 0x0000000000287805 */ /* 0x000fe2000001ff00 */
[----:B------:R-:W5:Y:S01]  /*03c0*/  LDS R26, [R22] ;  /* 0x00000000161a7984 */ /* 0x000f620000000800 */
[----:B------:R-:W-:-:S02]  /*03d0*/  ISETP.NE.AND.EX P1, PT, R19, RZ, PT, P1 ;  /* 0x000000ff1300720c */ /* 0x000fc40003f25310 */
[----:B------:R-:W-:Y:S01]  /*03e0*/  MOV R42, RZ ;  /* 0x000000ff002a7202 */ /* 0x000fe20000000f00 */
[----:B------:R-:W0:Y:S01]  /*03f0*/  LDS R30, [R22+0x1000] ;  /* 0x00100000161e7984 */ /* 0x000e220000000800 */
[----:B---3--:R-:W-:Y:S01]  /*0400*/  HFMA2.MMA R29, -RZ, RZ, 1.875, 0 ;  /* 0x3f800000ff1d7435 */ /* 0x008fe200000001ff */
[----:B------:R-:W-:Y:S02]  /*0410*/  MOV R28, 0x3f800000 ;  /* 0x3f800000001c7802 */ /* 0x000fe40000000f00 */
[----:B------:R-:W3:Y:S04]  /*0420*/  LDS R32, [R22+0x2000] ;  /* 0x0020000016207984 */ /* 0x000ee80000000800 */
[----:B------:R-:W0:Y:S02]  /*0430*/  LDS R36, [R22+0x3000] ;  /* 0x0030000016247984 */ /* 0x000e240000000800 */
[----:B0-----:R-:W-:-:S02]  /*0440*/  SEL R5, R4, RZ, !P0 ;  /* 0x000000ff04057207 */ /* 0x001fc40004000000 */
[----:B-1----:R-:W-:-:S03]  /*0450*/  SEL R7, R6, RZ, !P0 ;  /* 0x000000ff06077207 */ /* 0x002fc60004000000 */
[----:B-----5:R-:W-:Y:S01]  /*0460*/  FADD R26, R26, R5 ;  /* 0x000000051a1a7221 */ /* 0x020fe20000000000 */
[----:B--2---:R-:W-:Y:S01]  /*0470*/  SEL R31, R34, RZ, !P0 ;  /* 0x000000ff221f7207 */ /* 0x004fe20004000000 */
[----:B------:R-:W-:Y:S01]  /*0480*/  FADD R30, R30, R7 ;  /* 0x000000071e1e7221 */ /* 0x000fe20000000000 */
[----:B------:R-:W-:Y:S02]  /*0490*/  MOV R34, 0x3f800000 ;  /* 0x3f80000000227802 */ /* 0x000fe40000000f00 */
[----:B----4-:R-:W-:Y:S01]  /*04a0*/  SEL R35, R35, RZ, !P0 ;  /* 0x000000ff23237207 */ /* 0x010fe20004000000 */
[----:B---3--:R-:W-:Y:S01]  /*04b0*/  FADD R32, R32, R31 ;  /* 0x0000001f20207221 */ /* 0x008fe20000000000 */
[----:B------:R-:W-:Y:S01]  /*04c0*/  HFMA2.MMA R31, -RZ, RZ, 1.875, 0 ;  /* 0x3f800000ff1f7435 */ /* 0x000fe200000001ff */
[----:B------:R-:W-:Y:S02]  /*04d0*/  MOV R33, R26 ;  /* 0x0000001a00217202 */ /* 0x000fe40000000f00 */
[----:B------:R-:W-:Y:S01]  /*04e0*/  FADD R36, R36, R35 ;  /* 0x0000002324247221 */ /* 0x000fe20000000000 */
[----:B------:R-:W-:-:S02]  /*04f0*/  MOV R35, R30 ;  /* 0x0000001e00237202 */ /* 0x000fc40000000f00 */
[----:B------:R-:W-:Y:S02]  /*0500*/  MOV R37, R32 ;  /* 0x0000002000257202 */ /* 0x000fe40000000f00 */
[----:B------:R-:W-:Y:S01]  /*0510*/  MOV R38, R36 ;  /* 0x0000002400267202 */ /* 0x000fe20000000f00 */
[----:B------:R-:W-:Y:S06]  /*0520*/  @!P1 BRA `(.L_x_0) ;  /* 0x0000000000e09947 */ /* 0x000fec0003800000 */
[----:B------:R-:W-:Y:S01]  /*0530*/  FADD R29, R8, 1 ;  /* 0x3f800000081d7421 */ /* 0x000fe20000000000 */
[----:B------:R-:W-:Y:S01]  /*0540*/  FADD R39, R26, -R16 ;  /* 0x800000101a277221 */ /* 0x000fe20000000000 */
[----:B------:R-:W-:Y:S01]  /*0550*/  FADD R28, R9, 1 ;  /* 0x3f800000091c7421 */ /* 0x000fe20000000000 */
[----:B------:R-:W-:Y:S01]  /*0560*/  FADD R31, R10, 1 ;  /* 0x3f8000000a1f7421 */ /* 0x000fe20000000000 */
[C---:B------:R-:W-:Y:S01]  /*0570*/  FMUL R4, R29.reuse, 0.25 ;  /* 0x3e8000001d047820 */ /* 0x040fe20000400000 */
[----:B------:R-:W-:Y:S01]  /*0580*/  FSETP.GEU.AND P1, PT, |R29|, 1.175494350822287508e-38, PT ;  /* 0x008000001d00780b */ /* 0x000fe20003f2e200 */
[----:B------:R-:W-:Y:S01]  /*0590*/  FMUL R6, R39, 0.25 ;  /* 0x3e80000027067820 */ /* 0x000fe20000400000 */
[----:B------:R-:W-:Y:S01]  /*05a0*/  FSETP.GT.AND P6, PT, |R29|, 8.50705917302346158658e+37, PT ;  /* 0x7e8000001d00780b */ /* 0x000fe20003fc4200 */
[----:B------:R-:W-:Y:S01]  /*05b0*/  FADD R34, R11, 1 ;  /* 0x3f8000000b227421 */ /* 0x000fe20000000000 */
[C---:B------:R-:W-:Y:S01]  /*05c0*/  FSETP.GEU.AND P2, PT, |R28|.reuse, 1.175494350822287508e-38, PT ;  /* 0x008000001c00780b */ /* 0x040fe20003f4e200 */
[----:B------:R-:W-:Y:S01]  /*05d0*/  FMUL R5, R28, 0.25 ;  /* 0x3e8000001c057820 */ /* 0x000fe20000400000 */
[----:B------:R-:W-:Y:S01]  /*05e0*/  FSEL R4, R4, R29, P6 ;  /* 0x0000001d04047208 */ /* 0x000fe20003000000 */
[C---:B------:R-:W-:Y:S01]  /*05f0*/  FMUL R38, R31.reuse, 0.25 ;  /* 0x3e8000001f267820 */ /* 0x040fe20000400000 */
[----:B------:R-:W-:Y:S01]  /*0600*/  FSEL R6, R6, R39, P6 ;  /* 0x0000002706067208 */ /* 0x000fe20003000000 */
[----:B------:R-:W-:Y:S01]  /*0610*/  FMUL R7, R34, 0.25 ;  /* 0x3e80000022077820 */ /* 0x000fe20000400000 */
[C---:B------:R-:W-:Y:S01]  /*0620*/  FSETP.GEU.AND P4, PT, |R31|.reuse, 1.175494350822287508e-38, PT ;  /* 0x008000001f00780b */ /* 0x040fe20003f8e200 */
[----:B------:R-:W-:Y:S01]  /*0630*/  FADD R40, R30, -R17 ;  /* 0x800000111e287221 */ /* 0x000fe20000000000 */
[----:B------:R-:W-:Y:S01]  /*0640*/  FSETP.GEU.AND P6, PT, |R34|, 1.175494350822287508e-38, PT ;  /* 0x008000002200780b */ /* 0x000fe20003fce200 */
[----:B------:R-:W-:Y:S01]  /*0650*/  @!P1 FMUL R4, R4, 16777216 ;  /* 0x4b80000004049820 */ /* 0x000fe20000400000 */
[----:B------:R-:W-:Y:S01]  /*0660*/  FSETP.GT.AND P3, PT, |R28|, 8.50705917302346158658e+37, PT ;  /* 0x7e8000001c00780b */ /* 0x000fe20003f64200 */
[----:B------:R-:W-:Y:S01]  /*0670*/  @!P1 FMUL R6, R6, 16777216 ;  /* 0x4b80000006069820 */ /* 0x000fe20000400000 */
[----:B------:R-:W-:Y:S01]  /*0680*/  FSETP.GT.AND P5, PT, |R31|, 8.50705917302346158658e+37, PT ;  /* 0x7e8000001f00780b */ /* 0x000fe20003fa4200 */
[----:B------:R0:W1:Y:S01]  /*0690*/  MUFU.RCP R33, R4 ;  /* 0x0000000400217308 */ /* 0x0000620000001000 */
[----:B------:R-:W-:Y:S01]  /*06a0*/  FSETP.GT.AND P1, PT, |R34|, 8.50705917302346158658e+37, PT ;  /* 0x7e8000002200780b */ /* 0x000fe20003f24200 */
[----:B------:R-:W-:Y:S01]  /*06b0*/  FADD R41, R32, -R20 ;  /* 0x8000001420297221 */ /* 0x000fe20000000000 */
[----:B------:R-:W-:Y:S01]  /*06c0*/  FSEL R5, R5, R28, P3 ;  /* 0x0000001c05057208 */ /* 0x000fe20001800000 */
[----:B------:R-:W-:Y:S01]  /*06d0*/  FADD R42, R36, -R21 ;  /* 0x80000015242a7221 */ /* 0x000fe20000000000 */
[----:B------:R-:W-:-:S02]  /*06e0*/  FSEL R35, R38, R31, P5 ;  /* 0x0000001f26237208 */ /* 0x000fc40002800000 */
[----:B------:R-:W-:Y:S01]  /*06f0*/  FSEL R43, R7, R34, P1 ;  /* 0x00000022072b7208 */ /* 0x000fe20000800000 */
[----:B------:R-:W-:Y:S01]  /*0700*/  @!P2 FMUL R5, R5, 16777216 ;  /* 0x4b8000000505a820 */ /* 0x000fe20000400000 */
[----:B------:R-:W-:Y:S01]  /*0710*/  FMUL R7, R40, 0.25 ;  /* 0x3e80000028077820 */ /* 0x000fe20000400000 */
[----:B------:R-:W-:Y:S01]  /*0720*/  @!P4 FMUL R35, R35, 16777216 ;  /* 0x4b8000002323c820 */ /* 0x000fe20000400000 */
[----:B0-----:R-:W-:Y:S01]  /*0730*/  FMUL R4, R41, 0.25 ;  /* 0x3e80000029047820 */ /* 0x001fe20000400000 */
[----:B------:R-:W-:Y:S01]  /*0740*/  @!P6 FMUL R43, R43, 16777216 ;  /* 0x4b8000002b2be820 */ /* 0x000fe20000400000 */
[----:B------:R0:W2:Y:S01]  /*0750*/  MUFU.RCP R38, R5 ;  /* 0x0000000500267308 */ /* 0x0000a20000001000 */
[----:B------:R-:W-:Y:S01]  /*0760*/  FSEL R7, R7, R40, P3 ;  /* 0x0000002807077208 */ /* 0x000fe20001800000 */
[----:B-1----:R-:W-:Y:S01]  /*0770*/  FFMA R33, R33, R6, R16 ;  /* 0x0000000621217223 */ /* 0x002fe20000000010 */
[----:B------:R-:W-:-:S03]  /*0780*/  FSEL R4, R4, R41, P5 ;  /* 0x0000002904047208 */ /* 0x000fc60002800000 */
[----:B------:R-:W-:Y:S02]  /*0790*/  @!P2 FMUL R7, R7, 16777216 ;  /* 0x4b8000000707a820 */ /* 0x000fe40000400000 */
[----:B------:R2:W1:Y:S01]  /*07a0*/  MUFU.RCP R37, R35 ;  /* 0x0000002300257308 */ /* 0x0004620000001000 */
[----:B0-----:R-:W-:Y:S01]  /*07b0*/  FMUL R5, R42, 0.25 ;  /* 0x3e8000002a057820 */ /* 0x001fe20000400000 */
[----:B------:R-:W-:-:S04]  /*07c0*/  @!P4 FMUL R4, R4, 16777216 ;  /* 0x4b8000000404c820 */ /* 0x000fc80000400000 */
[----:B------:R-:W-:Y:S02]  /*07d0*/  FSEL R5, R5, R42, P1 ;  /* 0x0000002a05057208 */ /* 0x000fe40000800000 */
[----:B------:R-:W0:Y:S01]  /*07e0*/  MUFU.RCP R6, R43 ;  /* 0x0000002b00067308 */ /* 0x000e220000001000 */
[----:B--2---:R-:W-:Y:S02]  /*07f0*/  FFMA R35, R38, R7, R17 ;  /* 0x0000000726237223 */ /* 0x004fe40000000011 */
[----:B------:R-:W-:Y:S01]  /*0800*/  @!P6 FMUL R5, R5, 16777216 ;  /* 0x4b8000000505e820 */ /* 0x000fe20000400000 */
[----:B-1----:R-:W-:Y:S01]  /*0810*/  FFMA R37, R37, R4, R20 ;  /* 0x0000000425257223 */ /* 0x002fe20000000014 */
[----:B------:R-:W-:-:S04]  /*0820*/  FADD R4, R26, -R33 ;  /* 0x800000211a047221 */ /* 0x000fc80000000000 */
[----:B------:R-:W-:Y:S01]  /*0830*/  FFMA R39, R39, R4, R12 ;  /* 0x0000000427277223 */ /* 0x000fe2000000000c */
[----:B------:R-:W-:Y:S01]  /*0840*/  FADD R4, R32, -R37 ;  /* 0x8000002520047221 */ /* 0x000fe20000000000 */
[----:B0-----:R-:W-:Y:S01]  /*0850*/  FFMA R38, R6, R5, R21 ;  /* 0x0000000506267223 */ /* 0x001fe20000000015 */
[----:B------:R-:W-:Y:S02]  /*0860*/  FADD R5, R30, -R35 ;  /* 0x800000231e057221 */ /* 0x000fe40000000000 */
[----:B------:R-:W-:Y:S02]  /*0870*/  FFMA R41, R41, R4, R14 ;  /* 0x0000000429297223 */ /* 0x000fe4000000000e */
[----:B------:R-:W-:Y:S01]  /*0880*/  FFMA R40, R40, R5, R13 ;  /* 0x0000000528287223 */ /* 0x000fe2000000000d */
[----:B------:R-:W-:-:S04]  /*0890*/  FADD R5, R36, -R38 ;  /* 0x8000002624057221 */ /* 0x000fc80000000000 */
[----:B------:R-:W-:-:S07]  /*08a0*/  FFMA R42, R42, R5, R15 ;  /* 0x000000052a2a7223 */ /* 0x000fce000000000f */
.L_x_0:
[----:B------:R-:W-:Y:S01]  /*08b0*/  BAR.SYNC.DEFER_BLOCKING 0x0 ;  /* 0x0000000000007b1d */ /* 0x000fe20000010000 */
[----:B------:R-:W-:Y:S02]  /*08c0*/  IADD3 R18, P1, R18, 0x800, RZ ;  /* 0x0000080012127810 */ /* 0x000fe40007f3e0ff */
[----:B------:R-:W-:Y:S02]  /*08d0*/  IADD3 R43, P2, R2, 0x2000, RZ ;  /* 0x00002000022b7810 */ /* 0x000fe40007f5e0ff */
[----:B------:R-:W-:Y:S02]  /*08e0*/  IADD3.X R19, RZ, R19, RZ, P1, !PT ;  /* 0x00000013ff137210 */ /* 0x000fe40000ffe4ff */
[----:B------:R-:W-:Y:S02]  /*08f0*/  ISETP.GE.U32.AND P1, PT, R18, 0x20000, PT ;  /* 0x000200001200780c */ /* 0x000fe40003f26070 */
[----:B------:R-:W-:Y:S02]  /*0900*/  IADD3.X R44, RZ, R3, RZ, P2, !PT ;  /* 0x00000003ff2c7210 */ /* 0x000fe400017fe4ff */
[----:B------:R-:W-:-:S02]  /*0910*/  ISETP.GE.U32.AND.EX P1, PT, R19, RZ, PT, P1 ;  /* 0x000000ff1300720c */ /* 0x000fc40003f26110 */
[----:B------:R-:W-:Y:S02]  /*0920*/  FSEL R16, R33, R16, !P0 ;  /* 0x0000001021107208 */ /* 0x000fe40004000000 */
[----:B------:R-:W-:Y:S02]  /*0930*/  FSEL R17, R35, R17, !P0 ;  /* 0x0000001123117208 */ /* 0x000fe40004000000 */
[----:B------:R-:W-:Y:S02]  /*0940*/  FSEL R20, R37, R20, !P0 ;  /* 0x0000001425147208 */ /* 0x000fe40004000000 */
[----:B------:R-:W-:Y:S02]  /*0950*/  FSEL R21, R38, R21, !P0 ;  /* 0x0000001526157208 */ /* 0x000fe40004000000 */
[----:B------:R-:W-:Y:S02]  /*0960*/  FSEL R12, R39, R12, !P0 ;  /* 0x0000000c270c7208 */ /* 0x000fe40004000000 */
[----:B------:R-:W-:Y:S01]  /*0970*/  FSEL R13, R40, R13, !P0 ;  /* 0x0000000d280d7208 */ /* 0x000fe20004000000 */
[----:B------:R-:W-:Y:S01]  /*0980*/  STS [R23], R26 ;  /* 0x0000001a17007388 */ /* 0x000fe20000000800 */
[----:B------:R-:W-:-:S02]  /*0990*/  FSEL R14, R41, R14, !P0 ;  /* 0x0000000e290e7208 */ /* 0x000fc40004000000 */
[----:B------:R-:W-:Y:S01]  /*09a0*/  FSEL R15, R42, R15, !P0 ;  /* 0x0000000f2a0f7208 */ /* 0x000fe20004000000 */
[----:B------:R-:W-:Y:S01]  /*09b0*/  STS [R23+0x800], R30 ;  /* 0x0008001e17007388 */ /* 0x000fe20000000800 */
[----:B------:R-:W-:Y:S02]  /*09c0*/  FSEL R8, R29, R8, !P0 ;  /* 0x000000081d087208 */ /* 0x000fe40004000000 */
[----:B------:R-:W-:Y:S01]  /*09d0*/  FSEL R9, R28, R9, !P0 ;  /* 0x000000091c097208 */ /* 0x000fe20004000000 */
[----:B------:R-:W-:Y:S01]  /*09e0*/  STS [R23+0x1000], R32 ;  /* 0x0010002017007388 */ /* 0x000fe20000000800 */
[----:B------:R-:W-:Y:S02]  /*09f0*/  FSEL R10, R31, R10, !P0 ;  /* 0x0000000a1f0a7208 */ /* 0x000fe40004000000 */
[----:B------:R-:W-:Y:S01]  /*0a00*/  FSEL R11, R34, R11, !P0 ;  /* 0x0000000b220b7208 */ /* 0x000fe20004000000 */
[----:B------:R-:W-:Y:S01]  /*0a10*/  STS [R23+0x1800], R36 ;  /* 0x0018002417007388 */ /* 0x000fe20000000800 */
[----:B------:R-:W-:Y:S06]  /*0a20*/  BAR.SYNC.DEFER_BLOCKING 0x0 ;  /* 0x0000000000007b1d */ /* 0x000fec0000010000 */
[----:B------:R-:W0:Y:S04]  /*0a30*/  LDS.128 R4, [R25] ;  /* 0x0000000019047984 */ /* 0x000e280000000c00 */
[----:B0-----:R0:W-:Y:S01]  /*0a40*/  @!P0 STG.E.128 desc[UR8][R2.64], R4 ;  /* 0x0000000402008986 */ /* 0x0011e2000c101d08 */
[----:B------:R-:W-:Y:S05]  /*0a50*/  @!P1 BRA `(.L_x_1) ;  /* 0xfffffff400e89947 */ /* 0x000fea000383ffff */
[----:B0-----:R-:W-:Y:S01]  /*0a60*/  FADD R7, R8, R9 ;  /* 0x0000000908077221 */ /* 0x001fe20000000000 */
[----:B------:R-:W-:Y:S01]  /*0a70*/  FMUL R18, R9, 0.25 ;  /* 0x3e80000009127820 */ /* 0x000fe20000400000 */
[----:B------:R-:W-:Y:S01]  /*0a80*/  FMUL R23, R10, 0.25 ;  /* 0x3e8000000a177820 */ /* 0x000fe20000400000 */
[----:B------:R-:W-:Y:S01]  /*0a90*/  FADD R17, -R16, R17 ;  /* 0x0000001110117221 */ /* 0x000fe20000000100 */
[C---:B------:R-:W-:Y:S01]  /*0aa0*/  FMUL R2, R7.reuse, 0.25 ;  /* 0x3e80000007027820 */ /* 0x040fe20000400000 */
[----:B------:R-:W-:Y:S01]  /*0ab0*/  BAR.SYNC.DEFER_BLOCKING 0x0 ;  /* 0x0000000000007b1d */ /* 0x000fe20000010000 */
[C---:B------:R-:W-:Y:S01]  /*0ac0*/  FSETP.GEU.AND P5, PT, |R7|.reuse, 1.175494350822287508e-38, PT ;  /* 0x008000000700780b */ /* 0x040fe20003fae200 */
[----:B------:R-:W-:Y:S01]  /*0ad0*/  FADD R22, R10, R7 ;  /* 0x000000070a167221 */ /* 0x000fe20000000000 */
[----:B------:R-:W-:Y:S01]  /*0ae0*/  FSETP.GT.AND P3, PT, |R7|, 8.50705917302346158658e+37, PT ;  /* 0x7e8000000700780b */ /* 0x000fe20003f64200 */
[C---:B------:R-:W-:Y:S01]  /*0af0*/  FMUL R24, R11.reuse, 0.25 ;  /* 0x3e8000000b187820 */ /* 0x040fe20000400000 */
[----:B------:R-:W-:Y:S01]  /*0b00*/  FADD R13, R12, R13 ;  /* 0x0000000d0c0d7221 */ /* 0x000fe20000000000 */
[----:B------:R-:W-:Y:S01]  /*0b10*/  FMUL R19, R22, 0.25 ;  /* 0x3e80000016137820 */ /* 0x000fe20000400000 */
[----:B------:R-:W-:Y:S01]  /*0b20*/  FSEL R6, R2, R7, P3 ;  /* 0x0000000702067208 */ /* 0x000fe20001800000 */
[----:B------:R-:W-:Y:S01]  /*0b30*/  FADD R2, R11, R22 ;  /* 0x000000160b027221 */ /* 0x000fe20000000000 */
[C---:B------:R-:W-:Y:S01]  /*0b40*/  FSETP.GEU.AND P1, PT, |R22|.reuse, 1.175494350822287508e-38, PT ;  /* 0x008000001600780b */ /* 0x040fe20003f2e200 */
[----:B------:R-:W0:Y:S01]  /*0b50*/  S2UR UR4, SR_CgaCtaId ;  /* 0x00000000000479c3 */ /* 0x000e220000008800 */
[----:B------:R-:W-:Y:S01]  /*0b60*/  FSETP.GT.AND P4, PT, |R22|, 8.50705917302346158658e+37, PT ;  /* 0x7e8000001600780b */ /* 0x000fe20003f84200 */
[C---:B------:R-:W-:Y:S01]  /*0b70*/  FMUL R25, R2.reuse, 0.25 ;  /* 0x3e80000002197820 */ /* 0x040fe20000400000 */
[----:B------:R-:W-:Y:S01]  /*0b80*/  FSETP.GEU.AND P2, PT, |R2|, 1.175494350822287508e-38, PT ;  /* 0x008000000200780b */ /* 0x000fe20003f4e200 */
[----:B------:R-:W-:Y:S01]  /*0b90*/  @!P5 FMUL R6, R6, 16777216 ;  /* 0x4b8000000606d820 */ /* 0x000fe20000400000 */
[----:B------:R-:W-:Y:S01]  /*0ba0*/  FSEL R19, R19, R22, P4 ;  /* 0x0000001613137208 */ /* 0x000fe20002000000 */
[----:B------:R-:W-:Y:S01]  /*0bb0*/  UMOV UR5, 0x400 ;  /* 0x0000040000057882 */ /* 0x000fe20000000000 */
[----:B------:R-:W-:-:S02]  /*0bc0*/  FSEL R9, R18, R9, P3 ;  /* 0x0000000912097208 */ /* 0x000fc40001800000 */
[----:B------:R-:W-:Y:S01]  /*0bd0*/  FSETP.GT.AND P3, PT, |R2|, 8.50705917302346158658e+37, PT ;  /* 0x7e8000000200780b */ /* 0x000fe20003f64200 */
[----:B------:R-:W1:Y:S01]  /*0be0*/  MUFU.RCP R6, R6 ;  /* 0x0000000600067308 */ /* 0x000e620000001000 */
[----:B------:R-:W-:Y:S01]  /*0bf0*/  FSEL R10, R23, R10, P4 ;  /* 0x0000000a170a7208 */ /* 0x000fe20002000000 */
[----:B------:R-:W-:Y:S01]  /*0c00*/  @!P1 FMUL R19, R19, 16777216 ;  /* 0x4b80000013139820 */ /* 0x000fe20000400000 */
[----:B------:R-:W-:Y:S01]  /*0c10*/  FSEL R18, R25, R2, P3 ;  /* 0x0000000219127208 */ /* 0x000fe20001800000 */
[----:B------:R-:W-:Y:S01]  /*0c20*/  @!P5 FMUL R9, R9, 16777216 ;  /* 0x4b8000000909d820 */ /* 0x000fe20000400000 */
[----:B------:R-:W-:Y:S01]  /*0c30*/  FSETP.NEU.AND P4, PT, R7, RZ, PT ;  /* 0x000000ff0700720b */ /* 0x000fe20003f8d000 */
[----:B------:R-:W-:Y:S01]  /*0c40*/  @!P1 FMUL R10, R10, 16777216 ;  /* 0x4b8000000a0a9820 */ /* 0x000fe20000400000 */
[----:B------:R-:W-:Y:S01]  /*0c50*/  FSEL R11, R24, R11, P3 ;  /* 0x0000000b180b7208 */ /* 0x000fe20001800000 */
[----:B------:R-:W2:Y:S01]  /*0c60*/  MUFU.RCP R19, R19 ;  /* 0x0000001300137308 */ /* 0x000ea20000001000 */
[----:B------:R-:W-:Y:S01]  /*0c70*/  @!P2 FMUL R18, R18, 16777216 ;  /* 0x4b8000001212a820 */ /* 0x000fe20000400000 */
[----:B------:R-:W-:-:S02]  /*0c80*/  FSETP.NEU.AND P1, PT, R22, RZ, PT ;  /* 0x000000ff1600720b */ /* 0x000fc40003f2d000 */
[----:B------:R-:W-:Y:S01]  /*0c90*/  @!P2 FMUL R11, R11, 16777216 ;  /* 0x4b8000000b0ba820 */ /* 0x000fe20000400000 */
[----:B------:R-:W-:Y:S01]  /*0ca0*/  FSETP.NEU.AND P2, PT, R2, RZ, PT ;  /* 0x000000ff0200720b */ /* 0x000fe20003f4d000 */
[----:B0-----:R-:W-:Y:S01]  /*0cb0*/  UPRMT UR6, UR4, 0x654, UR5 ;  /* 0x0000065404067896 */ /* 0x001fe20008000005 */
[----:B-1----:R-:W-:Y:S01]  /*0cc0*/  FMUL R6, R6, R9 ;  /* 0x0000000906067220 */ /* 0x002fe20000400000 */
[----:B------:R-:W0:Y:S01]  /*0cd0*/  MUFU.RCP R18, R18 ;  /* 0x0000001200127308 */ /* 0x000e220000001000 */
[----:B------:R-:W-:Y:S01]  /*0ce0*/  FMUL R9, R17, R17 ;  /* 0x0000001111097220 */ /* 0x000fe20000400000 */
[----:B------:R-:W1:Y:S01]  /*0cf0*/  S2UR UR5, SR_CgaCtaId ;  /* 0x00000000000579c3 */ /* 0x000e620000008800 */
[----:B------:R-:W-:Y:S01]  /*0d00*/  UMOV UR4, 0x400 ;  /* 0x0000040000047882 */ /* 0x000fe20000000000 */
[----:B------:R-:W-:Y:S01]  /*0d10*/  FSEL R6, R6, RZ, P4 ;  /* 0x000000ff06067208 */ /* 0x000fe20002000000 */
[----:B------:R-:W-:Y:S01]  /*0d20*/  FMUL R9, R8, R9 ;  /* 0x0000000908097220 */ /* 0x000fe20000400000 */
[----:B------:R-:W-:Y:S01]  /*0d30*/  FADD R8, R2, R2 ;  /* 0x0000000202087221 */ /* 0x000fe20000000000 */
[----:B--2---:R-:W-:-:S02]  /*0d40*/  FMUL R19, R19, R10 ;  /* 0x0000000a13137220 */ /* 0x004fc40000400000 */
[----:B------:R-:W-:Y:S01]  /*0d50*/  FFMA R17, R17, R6, R16 ;  /* 0x0000000611117223 */ /* 0x000fe20000000010 */
[----:B------:R-:W-:Y:S01]  /*0d60*/  FFMA R9, R6, R9, R13 ;  /* 0x0000000906097223 */ /* 0x000fe2000000000d */
[C---:B------:R-:W-:Y:S01]  /*0d70*/  FSETP.GEU.AND P3, PT, |R8|.reuse, 1.175494350822287508e-38, PT ;  /* 0x008000000800780b */ /* 0x040fe20003f6e200 */
[----:B------:R-:W-:Y:S01]  /*0d80*/  FADD R12, R8, R8 ;  /* 0x00000008080c7221 */ /* 0x000fe20000000000 */
[--C-:B------:R-:W-:Y:S01]  /*0d90*/  FADD R20, R20, -R17.reuse ;  /* 0x8000001114147221 */ /* 0x100fe20000000000 */
[----:B------:R-:W-:Y:S01]  /*0da0*/  FSEL R19, R19, RZ, P1 ;  /* 0x000000ff13137208 */ /* 0x000fe20000800000 */
[----:B0-----:R-:W-:Y:S01]  /*0db0*/  FMUL R18, R18, R11 ;  /* 0x0000000b12127220 */ /* 0x001fe20000400000 */
[----:B------:R-:W-:Y:S01]  /*0dc0*/  FMUL R11, R8, 0.25 ;  /* 0x3e800000080b7820 */ /* 0x000fe20000400000 */
[----:B------:R-:W-:Y:S01]  /*0dd0*/  FMUL R6, R20, R20 ;  /* 0x0000001414067220 */ /* 0x000fe20000400000 */
[----:B------:R-:W-:Y:S01]  /*0de0*/  FSETP.GT.AND P1, PT, |R8|, 8.50705917302346158658e+37, PT ;  /* 0x7e8000000800780b */ /* 0x000fe20003f24200 */
[----:B------:R-:W-:Y:S01]  /*0df0*/  FFMA R20, R20, R19, R17 ;  /* 0x0000001314147223 */ /* 0x000fe20000000011 */
[----:B------:R-:W-:Y:S01]  /*0e00*/  FSEL R18, R18, RZ, P2 ;  /* 0x000000ff12127208 */ /* 0x000fe20001000000 */
[----:B------:R-:W-:Y:S01]  /*0e10*/  FADD R14, R14, R9 ;  /* 0x000000090e0e7221 */ /* 0x000fe20000000000 */
[----:B------:R-:W-:Y:S01]  /*0e20*/  FMUL R6, R7, R6 ;  /* 0x0000000607067220 */ /* 0x000fe20000400000 */
[----:B------:R-:W-:Y:S01]  /*0e30*/  FADD R21, R21, -R20 ;  /* 0x8000001415157221 */ /* 0x000fe20000000000 */
[----:B------:R-:W-:-:S02]  /*0e40*/  FSEL R10, R11, R8, P1 ;  /* 0x000000080b0a7208 */ /* 0x000fc40000800000 */
[----:B------:R-:W-:Y:S01]  /*0e50*/  FFMA R6, R19, R6, R14 ;  /* 0x0000000613067223 */ /* 0x000fe2000000000e */
[C---:B------:R-:W-:Y:S01]  /*0e60*/  FFMA R20, R21.reuse, R18, R20 ;  /* 0x0000001215147223 */ /* 0x040fe20000000014 */
[----:B------:R-:W-:Y:S01]  /*0e70*/  FMUL R7, R21, R21 ;  /* 0x0000001515077220 */ /* 0x000fe20000400000 */
[----:B------:R-:W-:Y:S01]  /*0e80*/  @!P3 FMUL R10, R10, 16777216 ;  /* 0x4b8000000a0ab820 */ /* 0x000fe20000400000 */
[----:B------:R-:W-:Y:S01]  /*0e90*/  FADD R15, R15, R6 ;  /* 0x000000060f0f7221 */ /* 0x000fe20000000000 */
[----:B------:R-:W-:Y:S01]  /*0ea0*/  FSEL R25, R25, R2, P1 ;  /* 0x0000000219197208 */ /* 0x000fe20000800000 */
[----:B------:R-:W0:Y:S01]  /*0eb0*/  SHFL.BFLY PT, R9, R20, 0x10, 0x1f ;  /* 0x0e001f0014097f89 */ /* 0x000e2200000e0000 */
[----:B------:R-:W-:Y:S01]  /*0ec0*/  FMUL R7, R22, R7 ;  /* 0x0000000716077220 */ /* 0x000fe20000400000 */
[----:B------:R-:W-:Y:S01]  /*0ed0*/  FSETP.NEU.AND P2, PT, R8, RZ, PT ;  /* 0x000000ff0800720b */ /* 0x000fe20003f4d000 */
[----:B------:R-:W2:Y:S01]  /*0ee0*/  MUFU.RCP R10, R10 ;  /* 0x0000000a000a7308 */ /* 0x000ea20000001000 */
[----:B------:R-:W-:Y:S01]  /*0ef0*/  @!P3 FMUL R25, R25, 16777216 ;  /* 0x4b8000001919b820 */ /* 0x000fe20000400000 */
[----:B------:R-:W-:Y:S01]  /*0f00*/  FFMA R7, R18, R7, R15 ;  /* 0x0000000712077223 */ /* 0x000fe2000000000f */
[C---:B------:R-:W-:Y:S01]  /*0f10*/  FSETP.GEU.AND P3, PT, |R12|.reuse, 1.175494350822287508e-38, PT ;  /* 0x008000000c00780b */ /* 0x040fe20003f6e200 */
[C---:B------:R-:W-:Y:S01]  /*0f20*/  FMUL R15, R12.reuse, 0.25 ;  /* 0x3e8000000c0f7820 */ /* 0x040fe20000400000 */
[C---:B------:R-:W-:Y:S01]  /*0f30*/  FSETP.GT.AND P1, PT, |R12|.reuse, 8.50705917302346158658e+37, PT ;  /* 0x7e8000000c00780b */ /* 0x040fe20003f24200 */
[----:B------:R-:W-:Y:S01]  /*0f40*/  FADD R14, R12, R12 ;  /* 0x0000000c0c0e7221 */ /* 0x000fe20000000000 */
[----:B------:R-:W3:Y:S01]  /*0f50*/  SHFL.BFLY PT, R6, R7, 0x10, 0x1f ;  /* 0x0e001f0007067f89 */ /* 0x000ee200000e0000 */
[----:B-1----:R-:W-:Y:S01]  /*0f60*/  UPRMT UR4, UR5, 0x654, UR4 ;  /* 0x0000065405047896 */ /* 0x002fe20008000004 */
[----:B------:R-:W-:Y:S01]  /*0f70*/  FSEL R11, R11, R8, P1 ;  /* 0x000000080b0b7208 */ /* 0x000fe20000800000 */
[----:B------:R-:W-:Y:S01]  /*0f80*/  FMUL R17, R14, 0.25 ;  /* 0x3e8000000e117820 */ /* 0x000fe20000400000 */
[----:B--2---:R-:W-:Y:S01]  /*0f90*/  FMUL R25, R10, R25 ;  /* 0x000000190a197220 */ /* 0x004fe20000400000 */
[----:B------:R-:W-:-:S04]  /*0fa0*/  FSEL R10, R15, R12, P1 ;  /* 0x0000000c0f0a7208 */ /* 0x000fc80000800000 */
[----:B------:R-:W-:Y:S01]  /*0fb0*/  @!P3 FMUL R11, R11, 16777216 ;  /* 0x4b8000000b0bb820 */ /* 0x000fe20000400000 */
[----:B------:R-:W-:Y:S02]  /*0fc0*/  FSETP.GT.AND P1, PT, |R14|, 8.50705917302346158658e+37, PT ;  /* 0x7e8000000e00780b */ /* 0x000fe40003f24200 */
[----:B------:R-:W-:Y:S01]  /*0fd0*/  FSEL R25, R25, RZ, P2 ;  /* 0x000000ff19197208 */ /* 0x000fe20001000000 */
[----:B0-----:R-:W-:Y:S01]  /*0fe0*/  FADD R9, -R20, R9 ;  /* 0x0000000914097221 */ /* 0x001fe20000000100 */
[----:B------:R-:W-:Y:S01]  /*0ff0*/  @!P3 FMUL R10, R10, 16777216 ;  /* 0x4b8000000a0ab820 */ /* 0x000fe20000400000 */
[----:B------:R-:W-:Y:S02]  /*1000*/  FSETP.GEU.AND P3, PT, |R14|, 1.175494350822287508e-38, PT ;  /* 0x008000000e00780b */ /* 0x000fe40003f6e200 */
[C---:B------:R-:W-:Y:S01]  /*1010*/  FMUL R13, R9.reuse, R9 ;  /* 0x00000009090d7220 */ /* 0x040fe20000400000 */
[----:B------:R-:W-:Y:S01]  /*1020*/  FFMA R9, R9, R25, R20 ;  /* 0x0000001909097223 */ /* 0x000fe20000000014 */
[----:B------:R-:W-:Y:S01]  /*1030*/  FSETP.NEU.AND P2, PT, R12, RZ, PT ;  /* 0x000000ff0c00720b */ /* 0x000fe20003f4d000 */
[----:B------:R-:W0:Y:S01]  /*1040*/  MUFU.RCP R10, R10 ;  /* 0x0000000a000a7308 */ /* 0x000e220000001000 */
[----:B------:R-:W-:Y:S01]  /*1050*/  FMUL R13, R2, R13 ;  /* 0x0000000d020d7220 */ /* 0x000fe20000400000 */
[----:B------:R-:W-:Y:S01]  /*1060*/  FSEL R15, R15, R12, P1 ;  /* 0x0000000c0f0f7208 */ /* 0x000fe20000800000 */
[----:B---3--:R-:W-:Y:S01]  /*1070*/  FADD R6, R7, R6 ;  /* 0x0000000607067221 */ /* 0x008fe20000000000 */
[----:B------:R-:W1:Y:S03]  /*1080*/  SHFL.BFLY PT, R2, R9, 0x8, 0x1f ;  /* 0x0d001f0009027f89 */ /* 0x000e6600000e0000 */
[----:B------:R-:W-:Y:S01]  /*1090*/  FFMA R6, R25, R13, R6 ;  /* 0x0000000d19067223 */ /* 0x000fe20000000006 */
[----:B------:R-:W-:-:S04]  /*10a0*/  @!P3 FMUL R15, R15, 16777216 ;  /* 0x4b8000000f0fb820 */ /* 0x000fc80000400000 */
[----:B------:R-:W2:Y:S01]  /*10b0*/  SHFL.BFLY PT, R7, R6, 0x8, 0x1f ;  /* 0x0d001f0006077f89 */ /* 0x000ea200000e0000 */
[----:B0-----:R-:W-:Y:S01]  /*10c0*/  FMUL R11, R10, R11 ;  /* 0x0000000b0a0b7220 */ /* 0x001fe20000400000 */
[----:B------:R-:W-:Y:S02]  /*10d0*/  FSEL R10, R17, R14, P1 ;  /* 0x0000000e110a7208 */ /* 0x000fe40000800000 */
[----:B------:R-:W-:Y:S02]  /*10e0*/  FSETP.NEU.AND P1, PT, R14, RZ, PT ;  /* 0x000000ff0e00720b */ /* 0x000fe40003f2d000 */
[----:B------:R-:W-:Y:S01]  /*10f0*/  FSEL R11, R11, RZ, P2 ;  /* 0x000000ff0b0b7208 */ /* 0x000fe20001000000 */
[----:B------:R-:W-:-:S06]  /*1100*/  @!P3 FMUL R10, R10, 16777216 ;  /* 0x4b8000000a0ab820 */ /* 0x000fcc0000400000 */
[----:B------:R-:W0:Y:S01]  /*1110*/  MUFU.RCP R10, R10 ;  /* 0x0000000a000a7308 */ /* 0x000e220000001000 */
[----:B-1----:R-:W-:-:S04]  /*1120*/  FADD R2, -R9, R2 ;  /* 0x0000000209027221 */ /* 0x002fc80000000100 */
[C---:B------:R-:W-:Y:S01]  /*1130*/  FMUL R13, R2.reuse, R2 ;  /* 0x00000002020d7220 */ /* 0x040fe20000400000 */
[----:B------:R-:W-:Y:S01]  /*1140*/  FFMA R2, R2, R11, R9 ;  /* 0x0000000b02027223 */ /* 0x000fe20000000009 */
[----:B--2---:R-:W-:Y:S02]  /*1150*/  FADD R6, R6, R7 ;  /* 0x0000000706067221 */ /* 0x004fe40000000000 */
[----:B------:R-:W-:Y:S02]  /*1160*/  FMUL R13, R8, R13 ;  /* 0x0000000d080d7220 */ /* 0x000fe40000400000 */
[----:B------:R-:W1:Y:S02]  /*1170*/  SHFL.BFLY PT, R7, R2, 0x4, 0x1f ;  /* 0x0c801f0002077f89 */ /* 0x000e6400000e0000 */
[----:B------:R-:W-:Y:S01]  /*1180*/  FFMA R6, R11, R13, R6 ;  /* 0x0000000d0b067223 */ /* 0x000fe20000000006 */
[----:B------:R-:W-:Y:S01]  /*1190*/  FADD R13, R14, R14 ;  /* 0x0000000e0e0d7221 */ /* 0x000fe20000000000 */
[----:B0-----:R-:W-:-:S03]  /*11a0*/  FMUL R15, R10, R15 ;  /* 0x0000000f0a0f7220 */ /* 0x001fc60000400000 */
[----:B------:R-:W0:Y:S01]  /*11b0*/  SHFL.BFLY PT, R9, R6, 0x4, 0x1f ;  /* 0x0c801f0006097f89 */ /* 0x000e2200000e0000 */
[C---:B------:R-:W-:Y:S01]  /*11c0*/  FSETP.GEU.AND P2, PT, |R13|.reuse, 1.175494350822287508e-38, PT ;  /* 0x008000000d00780b */ /* 0x040fe20003f4e200 */
[----:B------:R-:W-:Y:S01]  /*11d0*/  FMUL R10, R13, 0.25 ;  /* 0x3e8000000d0a7820 */ /* 0x000fe20000400000 */
[----:B------:R-:W-:Y:S02]  /*11e0*/  FSEL R15, R15, RZ, P1 ;  /* 0x000000ff0f0f7208 */ /* 0x000fe40000800000 */
[----:B------:R-:W-:-:S04]  /*11f0*/  FSETP.GT.AND P1, PT, |R13|, 8.50705917302346158658e+37, PT ;  /* 0x7e8000000d00780b */ /* 0x000fc80003f24200 */
[----:B------:R-:W-:Y:S02]  /*1200*/  FSEL R16, R10, R13, P1 ;  /* 0x0000000d0a107208 */ /* 0x000fe40000800000 */
[----:B------:R-:W-:Y:S02]  /*1210*/  FSEL R17, R17, R14, P1 ;  /* 0x0000000e11117208 */ /* 0x000fe40000800000 */
[----:B------:R-:W-:Y:S01]  /*1220*/  FSETP.NEU.AND P1, PT, R13, RZ, PT ;  /* 0x000000ff0d00720b */ /* 0x000fe20003f2d000 */
[----:B------:R-:W-:Y:S01]  /*1230*/  @!P2 FMUL R16, R16, 16777216 ;  /* 0x4b8000001010a820 */ /* 0x000fe20000400000 */
[----:B-1----:R-:W-:Y:S01]  /*1240*/  FADD R7, -R2, R7 ;  /* 0x0000000702077221 */ /* 0x002fe20000000100 */
[----:B------:R-:W-:-:S03]  /*1250*/  @!P2 FMUL R17, R17, 16777216 ;  /* 0x4b8000001111a820 */ /* 0x000fc60000400000 */
[C---:B------:R-:W-:Y:S01]  /*1260*/  FMUL R11, R7.reuse, R7 ;  /* 0x00000007070b7220 */ /* 0x040fe20000400000 */
[----:B------:R-:W-:Y:S01]  /*1270*/  FFMA R7, R7, R15, R2 ;  /* 0x0000000f07077223 */ /* 0x000fe20000000002 */
[----:B------:R-:W1:Y:S02]  /*1280*/  MUFU.RCP R16, R16 ;  /* 0x0000001000107308 */ /* 0x000e640000001000 */
[----:B------:R-:W-:Y:S01]  /*1290*/  FMUL R11, R12, R11 ;  /* 0x0000000b0c0b7220 */ /* 0x000fe20000400000 */
[----:B0-----:R-:W-:Y:S01]  /*12a0*/  FADD R6, R6, R9 ;  /* 0x0000000906067221 */ /* 0x001fe20000000000 */
[----:B------:R-:W0:Y:S03]  /*12b0*/  SHFL.BFLY PT, R2, R7, 0x2, 0x1f ;  /* 0x0c401f0007027f89 */ /* 0x000e2600000e0000 */
[----:B------:R-:W-:Y:S01]  /*12c0*/  FFMA R6, R15, R11, R6 ;  /* 0x0000000b0f067223 */ /* 0x000fe20000000006 */
[----:B------:R-:W-:-:S04]  /*12d0*/  FADD R15, R13, R13 ;  /* 0x0000000d0d0f7221 */ /* 0x000fc80000000000 */
[----:B------:R-:W2:Y:S01]  /*12e0*/  SHFL.BFLY PT, R9, R6, 0x2, 0x1f ;  /* 0x0c401f0006097f89 */ /* 0x000ea200000e0000 */
[C---:B------:R-:W-:Y:S01]  /*12f0*/  FSETP.GEU.AND P2, PT, |R15|.reuse, 1.175494350822287508e-38, PT ;  /* 0x008000000f00780b */ /* 0x040fe20003f4e200 */
[----:B------:R-:W-:Y:S01]  /*1300*/  FMUL R12, R15, 0.25 ;  /* 0x3e8000000f0c7820 */ /* 0x000fe20000400000 */
[----:B-1----:R-:W-:-:S05]  /*1310*/  FMUL R17, R16, R17 ;  /* 0x0000001110117220 */ /* 0x002fca0000400000 */
[----:B------:R-:W-:Y:S02]  /*1320*/  FSEL R17, R17, RZ, P1 ;  /* 0x000000ff11117208 */ /* 0x000fe40000800000 */
[----:B------:R-:W-:-:S04]  /*1330*/  FSETP.GT.AND P1, PT, |R15|, 8.50705917302346158658e+37, PT ;  /* 0x7e8000000f00780b */ /* 0x000fc80003f24200 */
[----:B------:R-:W-:Y:S01]  /*1340*/  FSEL R12, R12, R15, P1 ;  /* 0x0000000f0c0c7208 */ /* 0x000fe20000800000 */
[----:B0-----:R-:W-:Y:S02]  /*1350*/  FADD R8, -R7, R2 ;  /* 0x0000000207087221 */ /* 0x001fe40000000100 */
[----:B------:R-:W0:Y:S02]  /*1360*/  S2R R2, SR_TID.X ;  /* 0x0000000000027919 */ /* 0x000e240000002100 */
[----:B------:R-:W-:Y:S01]  /*1370*/  @!P2 FMUL R12, R12, 16777216 ;  /* 0x4b8000000c0ca820 */ /* 0x000fe20000400000 */
[C---:B------:R-:W-:Y:S01]  /*1380*/  FMUL R11, R8.reuse, R8 ;  /* 0x00000008080b7220 */ /* 0x040fe20000400000 */
[----:B------:R-:W-:-:S03]  /*1390*/  FFMA R7, R8, R17, R7 ;  /* 0x0000001108077223 */ /* 0x000fc60000000007 */
[----:B------:R-:W-:Y:S01]  /*13a0*/  FMUL R11, R14, R11 ;  /* 0x0000000b0e0b7220 */ /* 0x000fe20000400000 */
[----:B--2---:R-:W-:Y:S01]  /*13b0*/  FADD R6, R6, R9 ;  /* 0x0000000906067221 */ /* 0x004fe20000000000 */
[----:B------:R-:W1:Y:S01]  /*13c0*/  SHFL.BFLY PT, R8, R7, 0x1, 0x1f ;  /* 0x0c201f0007087f89 */ /* 0x000e6200000e0000 */
[----:B------:R-:W2:Y:S02]  /*13d0*/  MUFU.RCP R12, R12 ;  /* 0x0000000c000c7308 */ /* 0x000ea40000001000 */
[----:B------:R-:W-:Y:S01]  /*13e0*/  FFMA R6, R17, R11, R6 ;  /* 0x0000000b11067223 */ /* 0x000fe20000000006 */
[----:B------:R-:W-:Y:S02]  /*13f0*/  FSEL R11, R10, R13, P1 ;  /* 0x0000000d0a0b7208 */ /* 0x000fe40000800000 */
[----:B------:R-:W-:Y:S02]  /*1400*/  FSETP.NEU.AND P1, PT, R15, RZ, PT ;  /* 0x000000ff0f00720b */ /* 0x000fe40003f2d000 */
[----:B------:R-:W3:Y:S01]  /*1410*/  SHFL.BFLY PT, R9, R6, 0x1, 0x1f ;  /* 0x0c201f0006097f89 */ /* 0x000ee200000e0000 */
[----:B------:R-:W-:-:S04]  /*1420*/  @!P2 FMUL R11, R11, 16777216 ;  /* 0x4b8000000b0ba820 */ /* 0x000fc80000400000 */
[----:B--2---:R-:W-:-:S05]  /*1430*/  FMUL R11, R12, R11 ;  /* 0x0000000b0c0b7220 */ /* 0x004fca0000400000 */
[----:B------:R-:W-:Y:S01]  /*1440*/  FSEL R11, R11, RZ, P1 ;  /* 0x000000ff0b0b7208 */ /* 0x000fe20000800000 */
[----:B-1----:R-:W-:Y:S01]  /*1450*/  FADD R8, -R7, R8 ;  /* 0x0000000807087221 */ /* 0x002fe20000000100 */
[----:B0-----:R-:W-:Y:S02]  /*1460*/  LOP3.LUT P2, RZ, R2, 0x1f, RZ, 0xc0, !PT ;  /* 0x0000001f02ff7812 */ /* 0x001fe4000784c0ff */
[----:B------:R-:W-:Y:S01]  /*1470*/  SHF.R.U32.HI R12, RZ, 0x3, R2 ;  /* 0x00000003ff0c7819 */ /* 0x000fe20000011602 */
[C---:B------:R-:W-:Y:S01]  /*1480*/  FMUL R10, R8.reuse, R8 ;  /* 0x00000008080a7220 */ /* 0x040fe20000400000 */
[----:B------:R-:W-:Y:S01]  /*1490*/  FFMA R7, R8, R11, R7 ;  /* 0x0000000b08077223 */ /* 0x000fe20000000007 */
[----:B------:R-:W-:Y:S01]  /*14a0*/  ISETP.GE.AND P3, PT, R2, 0x10, PT ;  /* 0x000000100200780c */ /* 0x000fe20003f66270 */
[----:B---3--:R-:W-:Y:S01]  /*14b0*/  FADD R6, R6, R9 ;  /* 0x0000000906067221 */ /* 0x008fe20000000000 */
[----:B------:R-:W-:Y:S01]  /*14c0*/  FMUL R10, R13, R10 ;  /* 0x0000000a0d0a7220 */ /* 0x000fe20000400000 */
[----:B------:R-:W-:-:S03]  /*14d0*/  LOP3.LUT R12, R12, 0x3c, RZ, 0xc0, !PT ;  /* 0x0000003c0c0c7812 */ /* 0x000fc600078ec0ff */
[----:B------:R-:W-:Y:S01]  /*14e0*/  FFMA R11, R11, R10, R6 ;  /* 0x0000000a0b0b7223 */ /* 0x000fe20000000006 */
[----:B------:R-:W-:Y:S01]  /*14f0*/  SHF.L.U32 R6, R2, 0x2, RZ ;  /* 0x0000000202067819 */ /* 0x000fe200000006ff */
[----:B------:R0:W-:Y:S04]  /*1500*/  @!P2 STS [R12+UR6+0x80], R15 ;  /* 0x0000800f0c00a988 */ /* 0x0001e80008000806 */
[----:B------:R-:W-:Y:S04]  /*1510*/  @!P2 STS [R12+UR6], R7 ;  /* 0x000000070c00a988 */ /* 0x000fe80008000806 */
[----:B------:R-:W-:Y:S01]  /*1520*/  @!P2 STS [R12+UR6+0x40], R11 ;  /* 0x0000400b0c00a988 */ /* 0x000fe20008000806 */
[----:B0-----:R-:W-:Y:S01]  /*1530*/  HFMA2.MMA R15, -RZ, RZ, 0.4375, 0 ;  /* 0x37000000ff0f7435 */ /* 0x001fe200000001ff */
[----:B------:R-:W-:Y:S06]  /*1540*/  BAR.SYNC.DEFER_BLOCKING 0x0 ;  /* 0x0000000000007b1d */ /* 0x000fec0000010000 */
[----:B------:R-:W0:Y:S04]  /*1550*/  @!P3 LDS R5, [R6+UR6+0x80] ;  /* 0x000080060605b984 */ /* 0x000e280008000800 */
[----:B------:R-:W-:Y:S04]  /*1560*/  @!P3 LDS R3, [R6+UR6] ;  /* 0x000000060603b984 */ /* 0x000fe80008000800 */
[----:B------:R-:W1:Y:S04]  /*1570*/  @!P3 LDS R4, [R6+UR6+0x40] ;  /* 0x000040060604b984 */ /* 0x000e680008000800 */
[----:B0-----:R-:W0:Y:S04]  /*1580*/  SHFL.BFLY PT, R10, R5, 0x8, 0x1f ;  /* 0x0d001f00050a7f89 */ /* 0x001e2800000e0000 */
[----:B-1----:R-:W1:Y:S01]  /*1590*/  SHFL.BFLY PT, R7, R4, 0x8, 0x1f ;  /* 0x0d001f0004077f89 */ /* 0x002e6200000e0000 */
[----:B0-----:R-:W-:-:S04]  /*15a0*/  FADD R9, R5, R10 ;  /* 0x0000000a05097221 */ /* 0x001fc80000000000 */
[C---:B------:R-:W-:Y:S01]  /*15b0*/  FMUL R8, R9.reuse, 0.25 ;  /* 0x3e80000009087820 */ /* 0x040fe20000400000 */
[C---:B------:R-:W-:Y:S01]  /*15c0*/  FSETP.GEU.AND P2, PT, |R9|.reuse, 1.175494350822287508e-38, PT ;  /* 0x008000000900780b */ /* 0x040fe20003f4e200 */
[----:B------:R-:W0:Y:S01]  /*15d0*/  SHFL.BFLY PT, R14, R9, 0x4, 0x1f ;  /* 0x0c801f00090e7f89 */ /* 0x000e2200000e0000 */
[----:B------:R-:W-:Y:S01]  /*15e0*/  FSETP.GT.AND P1, PT, |R9|, 8.50705917302346158658e+37, PT ;  /* 0x7e8000000900780b */ /* 0x000fe20003f24200 */
[----:B-1----:R-:W-:-:S03]  /*15f0*/  FADD R7, R4, R7 ;  /* 0x0000000704077221 */ /* 0x002fc60000000000 */
[----:B------:R-:W-:Y:S02]  /*1600*/  FSEL R11, R8, R9, P1 ;  /* 0x00000009080b7208 */ /* 0x000fe40000800000 */
[----:B------:R-:W1:Y:S05]  /*1610*/  SHFL.BFLY PT, R8, R3, 0x8, 0x1f ;  /* 0x0d001f0003087f89 */ /* 0x000e6a00000e0000 */
[----:B------:R-:W-:Y:S02]  /*1620*/  @!P2 FMUL R11, R11, 16777216 ;  /* 0x4b8000000b0ba820 */ /* 0x000fe40000400000 */
[----:B------:R-:W-:-:S04]  /*1630*/  @P1 FMUL R10, R10, 0.25 ;  /* 0x3e8000000a0a1820 */ /* 0x000fc80000400000 */
[----:B------:R-:W2:Y:S01]  /*1640*/  MUFU.RCP R11, R11 ;  /* 0x0000000b000b7308 */ /* 0x000ea20000001000 */
[----:B------:R-:W-:Y:S01]  /*1650*/  @!P2 FMUL R10, R10, 16777216 ;  /* 0x4b8000000a0aa820 */ /* 0x000fe20000400000 */
[C---:B------:R-:W-:Y:S01]  /*1660*/  FSETP.NEU.AND P2, PT, R9.reuse, RZ, PT ;  /* 0x000000ff0900720b */ /* 0x040fe20003f4d000 */
[----:B0-----:R-:W-:-:S04]  /*1670*/  FADD R13, R9, R14 ;  /* 0x0000000e090d7221 */ /* 0x001fc80000000000 */
[C---:B------:R-:W-:Y:S01]  /*1680*/  FMUL R16, R13.reuse, 0.25 ;  /* 0x3e8000000d107820 */ /* 0x040fe20000400000 */
[C---:B------:R-:W-:Y:S01]  /*1690*/  FSETP.GEU.AND P3, PT, |R13|.reuse, 1.175494350822287508e-38, PT ;  /* 0x008000000d00780b */ /* 0x040fe20003f6e200 */
[----:B------:R-:W0:Y:S01]  /*16a0*/  SHFL.BFLY PT, R18, R13, 0x2, 0x1f ;  /* 0x0c401f000d127f89 */ /* 0x000e2200000e0000 */
[----:B------:R-:W-:Y:S01]  /*16b0*/  FSETP.GT.AND P1, PT, |R13|, 8.50705917302346158658e+37, PT ;  /* 0x7e8000000d00780b */ /* 0x000fe20003f24200 */
[----:B-1----:R-:W-:Y:S01]  /*16c0*/  FADD R8, -R3, R8 ;  /* 0x0000000803087221 */ /* 0x002fe20000000100 */
[----:B--2---:R-:W-:Y:S02]  /*16d0*/  FMUL R10, R11, R10 ;  /* 0x0000000a0b0a7220 */ /* 0x004fe40000400000 */
[----:B------:R-:W-:Y:S01]  /*16e0*/  FSEL R16, R16, R13, P1 ;  /* 0x0000000d10107208 */ /* 0x000fe20000800000 */
[----:B------:R-:W-:Y:S02]  /*16f0*/  FMUL R12, R8, R8 ;  /* 0x00000008080c7220 */ /* 0x000fe40000400000 */
[----:B------:R-:W-:-:S02]  /*1700*/  FSEL R10, R10, RZ, P2 ;  /* 0x000000ff0a0a7208 */ /* 0x000fc40001000000 */
[----:B------:R-:W-:Y:S01]  /*1710*/  FMUL R12, R5, R12 ;  /* 0x0000000c050c7220 */ /* 0x000fe20000400000 */
[----:B------:R-:W-:Y:S01]  /*1720*/  FSETP.NEU.AND P2, PT, R13, RZ, PT ;  /* 0x000000ff0d00720b */ /* 0x000fe20003f4d000 */
[----:B------:R-:W-:Y:S01]  /*1730*/  @!P3 FMUL R16, R16, 16777216 ;  /* 0x4b8000001010b820 */ /* 0x000fe20000400000 */
[----:B------:R-:W-:Y:S01]  /*1740*/  FFMA R3, R8, R10, R3 ;  /* 0x0000000a08037223 */ /* 0x000fe20000000003 */
[----:B------:R-:W-:Y:S01]  /*1750*/  FFMA R7, R10, R12, R7 ;  /* 0x0000000c0a077223 */ /* 0x000fe20000000007 */
[----:B------:R-:W-:Y:S01]  /*1760*/  @P1 FMUL R14, R14, 0.25 ;  /* 0x3e8000000e0e1820 */ /* 0x000fe20000400000 */
[----:B------:R-:W1:Y:S02]  /*1770*/  MUFU.RCP R5, R16 ;  /* 0x0000001000057308 */ /* 0x000e640000001000 */
[----:B------:R-:W2:Y:S01]  /*1780*/  SHFL.BFLY PT, R4, R3, 0x4, 0x1f ;  /* 0x0c801f0003047f89 */ /* 0x000ea200000e0000 */
[----:B------:R-:W-:-:S03]  /*1790*/  @!P3 FMUL R14, R14, 16777216 ;  /* 0x4b8000000e0eb820 */ /* 0x000fc60000400000 */
[----:B------:R-:W3:Y:S01]  /*17a0*/  SHFL.BFLY PT, R8, R7, 0x4, 0x1f ;  /* 0x0c801f0007087f89 */ /* 0x000ee200000e0000 */
[----:B0-----:R-:W-:-:S04]  /*17b0*/  FADD R11, R13, R18 ;  /* 0x000000120d0b7221 */ /* 0x001fc80000000000 */
[C---:B------:R-:W-:Y:S01]  /*17c0*/  FMUL R12, R11.reuse, 0.25 ;  /* 0x3e8000000b0c7820 */ /* 0x040fe20000400000 */
[----:B------:R-:W-:Y:S01]  /*17d0*/  FSETP.GEU.AND P3, PT, |R11|, 1.175494350822287508e-38, PT ;  /* 0x008000000b00780b */ /* 0x000fe20003f6e200 */
[----:B-1----:R-:W-:Y:S01]  /*17e0*/  FMUL R5, R5, R14 ;  /* 0x0000000e05057220 */ /* 0x002fe20000400000 */
[----:B------:R-:W-:Y:S01]  /*17f0*/  FSETP.GT.AND P1, PT, |R11|, 8.50705917302346158658e+37, PT ;  /* 0x7e8000000b00780b */ /* 0x000fe20003f24200 */
[----:B------:R-:W0:Y:S03]  /*1800*/  SHFL.BFLY PT, R14, R11, 0x1, 0x1f ;  /* 0x0c201f000b0e7f89 */ /* 0x000e2600000e0000 */
[----:B------:R-:W-:Y:S02]  /*1810*/  FSEL R5, R5, RZ, P2 ;  /* 0x000000ff05057208 */ /* 0x000fe40001000000 */
[----:B------:R-:W-:Y:S01]  /*1820*/  FSEL R12, R12, R11, P1 ;  /* 0x0000000b0c0c7208 */ /* 0x000fe20000800000 */
[----:B--2---:R-:W-:-:S04]  /*1830*/  FADD R4, -R3, R4 ;  /* 0x0000000403047221 */ /* 0x004fc80000000100 */
[----:B------:R-:W-:Y:S02]  /*1840*/  @!P3 FMUL R12, R12, 16777216 ;  /* 0x4b8000000c0cb820 */ /* 0x000fe40000400000 */
[----:B------:R-:W-:Y:S01]  /*1850*/  @P1 FMUL R18, R18, 0.25 ;  /* 0x3e80000012121820 */ /* 0x000fe20000400000 */
[C---:B------:R-:W-:Y:S01]  /*1860*/  FFMA R3, R4.reuse, R5, R3 ;  /* 0x0000000504037223 */ /* 0x040fe20000000003 */
[----:B------:R-:W-:Y:S01]  /*1870*/  FMUL R10, R4, R4 ;  /* 0x00000004040a7220 */ /* 0x000fe20000400000 */
[----:B---3--:R-:W-:Y:S01]  /*1880*/  FADD R8, R7, R8 ;  /* 0x0000000807087221 */ /* 0x008fe20000000000 */
[----:B------:R-:W-:Y:S01]  /*1890*/  @!P3 FMUL R18, R18, 16777216 ;  /* 0x4b8000001212b820 */ /* 0x000fe20000400000 */
[----:B------:R-:W1:Y:S01]  /*18a0*/  MUFU.RCP R7, R12 ;  /* 0x0000000c00077308 */ /* 0x000e620000001000 */
[----:B------:R-:W-:Y:S01]  /*18b0*/  FMUL R10, R9, R10 ;  /* 0x0000000a090a7220 */ /* 0x000fe20000400000 */
[----:B------:R-:W2:Y:S01]  /*18c0*/  SHFL.BFLY PT, R4, R3, 0x2, 0x1f ;  /* 0x0c401f0003047f89 */ /* 0x000ea200000e0000 */
[----:B------:R-:W-:-:S02]  /*18d0*/  FSETP.NEU.AND P1, PT, R11, RZ, PT ;  /* 0x000000ff0b00720b */ /* 0x000fc40003f2d000 */
[----:B------:R-:W-:Y:S01]  /*18e0*/  FFMA R8, R5, R10, R8 ;  /* 0x0000000a05087223 */ /* 0x000fe20000000008 */
[----:B0-----:R-:W-:-:S04]  /*18f0*/  FADD R9, R11, R14 ;  /* 0x0000000e0b097221 */ /* 0x001fc80000000000 */
[----:B------:R-:W0:Y:S01]  /*1900*/  SHFL.BFLY PT, R5, R8, 0x2, 0x1f ;  /* 0x0c401f0008057f89 */ /* 0x000e2200000e0000 */
[C---:B------:R-:W-:Y:S01]  /*1910*/  FMUL R10, R9.reuse, 0.25 ;  /* 0x3e800000090a7820 */ /* 0x040fe20000400000 */
[----:B------:R-:W-:Y:S01]  /*1920*/  FSETP.GEU.AND P2, PT, |R9|, 1.175494350822287508e-38, PT ;  /* 0x008000000900780b */ /* 0x000fe20003f4e200 */
[----:B-1----:R-:W-:-:S05]  /*1930*/  FMUL R7, R7, R18 ;  /* 0x0000001207077220 */ /* 0x002fca0000400000 */
[----:B------:R-:W-:Y:S02]  /*1940*/  FSEL R7, R7, RZ, P1 ;  /* 0x000000ff07077208 */ /* 0x000fe40000800000 */
[----:B------:R-:W-:Y:S01]  /*1950*/  FSETP.GT.AND P1, PT, |R9|, 8.50705917302346158658e+37, PT ;  /* 0x7e8000000900780b */ /* 0x000fe20003f24200 */
[----:B--2---:R-:W-:-:S03]  /*1960*/  FADD R4, -R3, R4 ;  /* 0x0000000403047221 */ /* 0x004fc60000000100 */
[----:B------:R-:W-:Y:S01]  /*1970*/  FSEL R12, R10, R9, P1 ;  /* 0x000000090a0c7208 */ /* 0x000fe20000800000 */
[C---:B------:R-:W-:Y:S01]  /*1980*/  FFMA R3, R4.reuse, R7, R3 ;  /* 0x0000000704037223 */ /* 0x040fe20000000003 */
[----:B------:R-:W-:-:S03]  /*1990*/  FMUL R4, R4, R4 ;  /* 0x0000000404047220 */ /* 0x000fc60000400000 */
[----:B------:R-:W-:Y:S01]  /*19a0*/  @!P2 FMUL R12, R12, 16777216 ;  /* 0x4b8000000c0ca820 */ /* 0x000fe20000400000 */
[----:B0-----:R-:W-:Y:S01]  /*19b0*/  FADD R8, R8, R5 ;  /* 0x0000000508087221 */ /* 0x001fe20000000000 */
[----:B------:R-:W-:Y:S01]  /*19c0*/  FMUL R4, R13, R4 ;  /* 0x000000040d047220 */ /* 0x000fe20000400000 */
[----:B------:R-:W0:Y:S01]  /*19d0*/  SHFL.BFLY PT, R10, R3, 0x1, 0x1f ;  /* 0x0c201f00030a7f89 */ /* 0x000e2200000e0000 */
[----:B------:R-:W-:Y:S01]  /*19e0*/  @P1 FMUL R14, R14, 0.25 ;  /* 0x3e8000000e0e1820 */ /* 0x000fe20000400000 */
[----:B------:R-:W-:Y:S01]  /*19f0*/  LOP3.LUT P1, RZ, R2, 0xf, RZ, 0xc0, !PT ;  /* 0x0000000f02ff7812 */ /* 0x000fe2000782c0ff */
[----:B------:R-:W-:Y:S02]  /*1a00*/  FFMA R4, R7, R4, R8 ;  /* 0x0000000407047223 */ /* 0x000fe40000000008 */
[----:B------:R-:W1:Y:S01]  /*1a10*/  MUFU.RCP R7, R12 ;  /* 0x0000000c00077308 */ /* 0x000e620000001000 */
[----:B------:R-:W-:Y:S01]  /*1a20*/  @!P2 FMUL R14, R14, 16777216 ;  /* 0x4b8000000e0ea820 */ /* 0x000fe20000400000 */
[----:B------:R-:W-:Y:S01]  /*1a30*/  FSETP.NEU.AND P2, PT, R9, RZ, PT ;  /* 0x000000ff0900720b */ /* 0x000fe20003f4d000 */
[----:B------:R-:W2:Y:S01]  /*1a40*/  SHFL.BFLY PT, R5, R4, 0x1, 0x1f ;  /* 0x0c201f0004057f89 */ /* 0x000ea200000e0000 */
[----:B------:R-:W-:-:S02]  /*1a50*/  ISETP.LT.AND P1, PT, R2, 0x10, !P1 ;  /* 0x000000100200780c */ /* 0x000fc40004f21270 */
[----:B------:R-:W-:-:S04]  /*1a60*/  LOP3.LUT R2, R2, 0x1ff, RZ, 0xc0, !PT ;  /* 0x000001ff02027812 */ /* 0x000fc800078ec0ff */
[----:B------:R-:W-:Y:S01]  /*1a70*/  ISETP.EQ.AND P0, PT, R2, RZ, !P0 ;  /* 0x000000ff0200720c */ /* 0x000fe20004702270 */
[----:B-1----:R-:W-:-:S06]  /*1a80*/  FMUL R7, R7, R14 ;  /* 0x0000000e07077220 */ /* 0x002fcc0000400000 */
[----:B------:R-:W-:Y:S01]  /*1a90*/  @P1 STS [R6+UR6+0x80], R9 ;  /* 0x0000800906001988 */ /* 0x000fe20008000806 */
[----:B0-----:R-:W-:Y:S01]  /*1aa0*/  FADD R10, -R3, R10 ;  /* 0x0000000a030a7221 */ /* 0x001fe20000000100 */
[----:B------:R-:W-:-:S03]  /*1ab0*/  FSEL R7, R7, RZ, P2 ;  /* 0x000000ff07077208 */ /* 0x000fc60001000000 */
[----:B------:R-:W-:Y:S01]  /*1ac0*/  FMUL R8, R10, R10 ;  /* 0x0000000a0a087220 */ /* 0x000fe20000400000 */
[----:B--2---:R-:W-:-:S03]  /*1ad0*/  FADD R4, R4, R5 ;  /* 0x0000000504047221 */ /* 0x004fc60000000000 */
[----:B------:R-:W-:Y:S01]  /*1ae0*/  FMUL R8, R11, R8 ;  /* 0x000000080b087220 */ /* 0x000fe20000400000 */
[----:B------:R-:W-:-:S03]  /*1af0*/  FFMA R11, R10, R7, R3 ;  /* 0x000000070a0b7223 */ /* 0x000fc60000000003 */
[----:B------:R-:W-:Y:S02]  /*1b00*/  FFMA R7, R7, R8, R4 ;  /* 0x0000000807077223 */ /* 0x000fe40000000004 */
[----:B------:R-:W-:Y:S01]  /*1b10*/  @P1 STS [R6+UR6], R11 ;  /* 0x0000000b06001988 */ /* 0x000fe20008000806 */
[----:B------:R-:W0:Y:S03]  /*1b20*/  LDC.64 R4, c[0x0][0x228] ;  /* 0x00008a00ff047b82 */ /* 0x000e260000000a00 */
[----:B------:R-:W-:Y:S05]  /*1b30*/  @P1 STS [R6+UR6+0x40], R7 ;  /* 0x0000400706001988 */ /* 0x000fea0008000806 */
[----:B------:R-:W-:Y:S01]  /*1b40*/  BAR.SYNC.DEFER_BLOCKING 0x0 ;  /* 0x0000000000007b1d */ /* 0x000fe20000010000 */
[----:B0-----:R-:W-:-:S07]  /*1b50*/  IMAD.WIDE R2, R0, 0x4, R4 ;  /* 0x0000000400027825 */ /* 0x001fce00078e0204 */
[----:B------:R-:W0:Y:S01]  /*1b60*/  LDC.64 R4, c[0x0][0x218] ;  /* 0x00008600ff047b82 */ /* 0x000e220000000a00 */
[----:B------:R-:W1:Y:S04]  /*1b70*/  LDS R13, [UR4] ;  /* 0x00000004ff0d7984 */ /* 0x000e680008000800 */
[----:B------:R-:W2:Y:S04]  /*1b80*/  LDS R8, [UR4+0x40] ;  /* 0x00004004ff087984 */ /* 0x000ea80008000800 */
[----:B-1----:R0:W-:Y:S01]  /*1b90*/  @P0 STG.E desc[UR8][R2.64], R13 ;  /* 0x0000000d02000986 */ /* 0x0021e2000c101908 */
[----:B--2---:R-:W-:Y:S01]  /*1ba0*/  FFMA R8, R8, R15, 9.9999997473787516356e-06 ;  /* 0x3727c5ac08087423 */ /* 0x004fe2000000000f */
[----:B------:R-:W-:Y:S06]  /*1bb0*/  BAR.SYNC.DEFER_BLOCKING 0x0 ;  /* 0x0000000000007b1d */ /* 0x000fec0000010000 */
[----:B0-----:R-:W-:Y:S05]  /*1bc0*/  @!P0 EXIT ;  /* 0x000000000000894d */ /* 0x001fea0003800000 */
[----:B------:R-:W0:Y:S01]  /*1bd0*/  MUFU.RSQ R7, R8 ;  /* 0x0000000800077308 */ /* 0x000e220000001400 */
[----:B------:R-:W-:-:S05]  /*1be0*/  IMAD.WIDE R2, R0, 0x4, R4 ;  /* 0x0000000400027825 */ /* 0x000fca00078e0204 */
[----:B0-----:R-:W-:Y:S01]  /*1bf0*/  STG.E desc[UR8][R2.64], R7 ;  /* 0x0000000702007986 */ /* 0x001fe2000c101908 */
[----:B------:R-:W-:Y:S05]  /*1c00*/  EXIT ;  /* 0x000000000000794d */ /* 0x000fea0003800000 */
.L_x_2:
[----:B------:R-:W-:-:S00]  /*1c10*/  BRA `(.L_x_2) ;  /* 0xfffffffc00fc7947 */ /* 0x000fc0000383ffff */
[----:B------:R-:W-:-:S00]  /*1c20*/  NOP ;  /* 0x0000000000007918 */ /* 0x000fc00000000000 */
        /* <DEDUP_REMOVED lines=13> */
.L_x_3:


//--------------------- .nv.global.init           --------------------------
	.section	.nv.global.init,"aw",@progbits
.nv.global.init:
	.type		_$_str,@object
	.size		_$_str,(.L_0 - _$_str)
_$_str:
        /*0000*/ 	.byte	0x5f, 0x5f, 0x43, 0x55, 0x44, 0x41, 0x5f, 0x46, 0x54, 0x5a, 0x00
.L_0:


//--------------------- .nv.shared.triton_red_fused_convolution_native_group_norm_2 --------------------------
	.section	.nv.shared.triton_red_fused_convolution_native_group_norm_2,"aw",@nobits
	.sectionflags	@""
	.align	16
	.zero		1024


//--------------------- .nv.constant0.triton_red_fused_convolution_native_group_norm_2 --------------------------
	.section	.nv.constant0.triton_red_fused_convolution_native_group_norm_2,"a",@progbits
	.sectionflags	@""
	.align	4
.nv.constant0.triton_red_fused_convolution_native_group_norm_2:
	.zero		568
